//
// Generated by NVIDIA NVVM Compiler
//
// Compiler Build ID: CL-36424714
// Cuda compilation tools, release 13.0, V13.0.88
// Based on NVVM 20.0.0
//

.version 9.0
.target sm_100
.address_size 64

	// .globl	_Z16rgb_to_grayscalePhS_iiii
.const .align 1 .b8 SOBELX[9] = {255, 0, 1, 254, 0, 2, 255, 0, 1};
.const .align 1 .b8 SOBELY[9] = {1, 2, 1, 0, 0, 0, 255, 254, 255};

.visible .entry _Z16rgb_to_grayscalePhS_iiii(
	.param .u64 .ptr .align 1 _Z16rgb_to_grayscalePhS_iiii_param_0,
	.param .u64 .ptr .align 1 _Z16rgb_to_grayscalePhS_iiii_param_1,
	.param .u32 _Z16rgb_to_grayscalePhS_iiii_param_2,
	.param .u32 _Z16rgb_to_grayscalePhS_iiii_param_3,
	.param .u32 _Z16rgb_to_grayscalePhS_iiii_param_4,
	.param .u32 _Z16rgb_to_grayscalePhS_iiii_param_5
)
{
	.reg .pred 	%p<4>;
	.reg .b16 	%rs<4>;
	.reg .b32 	%r<19>;
	.reg .b32 	%f<7>;
	.reg .b64 	%rd<9>;

	ld.param.u64 	%rd1, [_Z16rgb_to_grayscalePhS_iiii_param_0];
	ld.param.u64 	%rd2, [_Z16rgb_to_grayscalePhS_iiii_param_1];
	ld.param.u32 	%r5, [_Z16rgb_to_grayscalePhS_iiii_param_2];
	ld.param.u32 	%r6, [_Z16rgb_to_grayscalePhS_iiii_param_3];
	ld.param.u32 	%r3, [_Z16rgb_to_grayscalePhS_iiii_param_4];
	ld.param.u32 	%r4, [_Z16rgb_to_grayscalePhS_iiii_param_5];
	mov.u32 	%r8, %ctaid.x;
	mov.u32 	%r9, %ntid.x;
	mov.u32 	%r10, %tid.x;
	mad.lo.s32 	%r1, %r8, %r9, %r10;
	mov.u32 	%r11, %ctaid.y;
	mov.u32 	%r12, %ntid.y;
	mov.u32 	%r13, %tid.y;
	mad.lo.s32 	%r14, %r11, %r12, %r13;
	setp.ge.s32 	%p1, %r1, %r5;
	setp.ge.s32 	%p2, %r14, %r6;
	or.pred  	%p3, %p1, %p2;
	@%p3 bra 	$L__BB0_2;
	cvta.to.global.u64 	%rd3, %rd1;
	cvta.to.global.u64 	%rd4, %rd2;
	mul.lo.s32 	%r15, %r3, %r14;
	mad.lo.s32 	%r16, %r1, 3, %r15;
	mad.lo.s32 	%r17, %r4, %r14, %r1;
	cvt.s64.s32 	%rd5, %r16;
	add.s64 	%rd6, %rd3, %rd5;
	ld.global.u8 	%rs1, [%rd6];
	ld.global.u8 	%rs2, [%rd6+1];
	ld.global.u8 	%rs3, [%rd6+2];
	cvt.rn.f32.u16 	%f1, %rs3;
	mul.f32 	%f2, %f1, 0f3E991687;
	cvt.rn.f32.u16 	%f3, %rs2;
	fma.rn.f32 	%f4, %f3, 0f3F1645A2, %f2;
	cvt.rn.f32.u16 	%f5, %rs1;
	fma.rn.f32 	%f6, %f5, 0f3DE978D5, %f4;
	cvt.rzi.u32.f32 	%r18, %f6;
	cvt.s64.s32 	%rd7, %r17;
	add.s64 	%rd8, %rd4, %rd7;
	st.global.u8 	[%rd8], %r18;
$L__BB0_2:
	ret;

}
	// .globl	_Z5sobelPhS_iij
.visible .entry _Z5sobelPhS_iij(
	.param .u64 .ptr .align 1 _Z5sobelPhS_iij_param_0,
	.param .u64 .ptr .align 1 _Z5sobelPhS_iij_param_1,
	.param .u32 _Z5sobelPhS_iij_param_2,
	.param .u32 _Z5sobelPhS_iij_param_3,
	.param .u32 _Z5sobelPhS_iij_param_4
)
{
	.reg .pred 	%p<39>;
	.reg .b32 	%r<157>;
	.reg .b32 	%f<3>;
	.reg .b64 	%rd<56>;

	ld.param.u64 	%rd6, [_Z5sobelPhS_iij_param_0];
	ld.param.u32 	%r67, [_Z5sobelPhS_iij_param_2];
	ld.param.u32 	%r69, [_Z5sobelPhS_iij_param_4];
	cvta.to.global.u64 	%rd1, %rd6;
	mov.u32 	%r71, %ctaid.y;
	mov.u32 	%r72, %ntid.y;
	mov.u32 	%r73, %tid.y;
	mad.lo.s32 	%r1, %r71, %r72, %r73;
	mov.u32 	%r74, %ctaid.x;
	mov.u32 	%r75, %ntid.x;
	mov.u32 	%r76, %tid.x;
	mad.lo.s32 	%r2, %r74, %r75, %r76;
	shr.u32 	%r3, %r69, 1;
	sub.s32 	%r4, %r2, %r3;
	setp.eq.s32 	%p2, %r69, 0;
	mov.b32 	%r136, 0;
	mov.u32 	%r137, %r136;
	@%p2 bra 	$L__BB1_23;
	and.b32  	%r5, %r69, 3;
	and.b32  	%r6, %r69, -4;
	sub.s32 	%r78, %r2, %r3;
	add.s32 	%r7, %r78, 3;
	sub.s32 	%r8, %r1, %r3;
	mov.b32 	%r126, 0;
	mov.u64 	%rd48, SOBELX;
	mov.u64 	%rd50, SOBELY;
	mov.u32 	%r137, %r126;
	mov.u32 	%r136, %r126;
$L__BB1_2:
	ld.param.u32 	%r125, [_Z5sobelPhS_iij_param_3];
	setp.lt.u32 	%p3, %r69, 4;
	add.s32 	%r81, %r126, %r8;
	setp.lt.s32 	%p4, %r81, 0;
	setp.ge.s32 	%p5, %r81, %r125;
	or.pred  	%p1, %p4, %p5;
	mul.lo.s32 	%r12, %r81, %r67;
	mul.lo.s32 	%r13, %r126, %r69;
	mov.b32 	%r146, 0;
	@%p3 bra 	$L__BB1_13;
	and.b32  	%r82, %r69, -4;
	neg.s32 	%r133, %r82;
	add.s32 	%r132, %r13, 1;
	cvt.s64.s32 	%rd7, %r12;
	add.s64 	%rd8, %rd1, %rd7;
	add.s64 	%rd2, %rd8, 3;
	add.s32 	%r129, %r4, %r12;
	mov.u32 	%r130, %r4;
	mov.u32 	%r131, %r7;
$L__BB1_4:
	add.s32 	%r24, %r131, -2;
	add.s32 	%r83, %r131, -3;
	setp.lt.s32 	%p6, %r83, 0;
	setp.ge.s32 	%p7, %r83, %r67;
	or.pred  	%p8, %p6, %p7;
	or.pred  	%p9, %p8, %p1;
	@%p9 bra 	$L__BB1_6;
	cvt.s64.s32 	%rd9, %r129;
	add.s64 	%rd10, %rd1, %rd9;
	ld.global.u8 	%r84, [%rd10];
	add.s32 	%r85, %r132, -1;
	cvt.u64.u32 	%rd11, %r85;
	mov.u64 	%rd12, SOBELX;
	add.s64 	%rd13, %rd12, %rd11;
	ld.const.s8 	%r86, [%rd13];
	mad.lo.s32 	%r136, %r86, %r84, %r136;
	mov.u64 	%rd14, SOBELY;
	add.s64 	%rd15, %rd14, %rd11;
	ld.const.s8 	%r87, [%rd15];
	mad.lo.s32 	%r137, %r87, %r84, %r137;
$L__BB1_6:
	cvt.s64.s32 	%rd16, %r130;
	add.s64 	%rd3, %rd2, %rd16;
	setp.lt.s32 	%p10, %r24, 0;
	setp.ge.s32 	%p11, %r24, %r67;
	or.pred  	%p12, %p10, %p11;
	or.pred  	%p13, %p12, %p1;
	@%p13 bra 	$L__BB1_8;
	ld.global.u8 	%r88, [%rd3+-2];
	cvt.u64.u32 	%rd17, %r132;
	mov.u64 	%rd18, SOBELX;
	add.s64 	%rd19, %rd18, %rd17;
	ld.const.s8 	%r89, [%rd19];
	mad.lo.s32 	%r136, %r89, %r88, %r136;
	mov.u64 	%rd20, SOBELY;
	add.s64 	%rd21, %rd20, %rd17;
	ld.const.s8 	%r90, [%rd21];
	mad.lo.s32 	%r137, %r90, %r88, %r137;
$L__BB1_8:
	add.s32 	%r91, %r24, 1;
	setp.lt.s32 	%p14, %r91, 0;
	setp.ge.s32 	%p15, %r91, %r67;
	or.pred  	%p16, %p14, %p15;
	or.pred  	%p17, %p16, %p1;
	@%p17 bra 	$L__BB1_10;
	ld.global.u8 	%r92, [%rd3+-1];
	add.s32 	%r93, %r132, 1;
	cvt.u64.u32 	%rd22, %r93;
	mov.u64 	%rd23, SOBELX;
	add.s64 	%rd24, %rd23, %rd22;
	ld.const.s8 	%r94, [%rd24];
	mad.lo.s32 	%r136, %r94, %r92, %r136;
	mov.u64 	%rd25, SOBELY;
	add.s64 	%rd26, %rd25, %rd22;
	ld.const.s8 	%r95, [%rd26];
	mad.lo.s32 	%r137, %r95, %r92, %r137;
$L__BB1_10:
	setp.lt.s32 	%p18, %r131, 0;
	setp.ge.s32 	%p19, %r131, %r67;
	or.pred  	%p20, %p18, %p19;
	or.pred  	%p21, %p20, %p1;
	@%p21 bra 	$L__BB1_12;
	ld.global.u8 	%r96, [%rd3];
	add.s32 	%r97, %r132, 2;
	cvt.u64.u32 	%rd27, %r97;
	mov.u64 	%rd28, SOBELX;
	add.s64 	%rd29, %rd28, %rd27;
	ld.const.s8 	%r98, [%rd29];
	mad.lo.s32 	%r136, %r98, %r96, %r136;
	mov.u64 	%rd30, SOBELY;
	add.s64 	%rd31, %rd30, %rd27;
	ld.const.s8 	%r99, [%rd31];
	mad.lo.s32 	%r137, %r99, %r96, %r137;
$L__BB1_12:
	add.s32 	%r133, %r133, 4;
	add.s32 	%r132, %r132, 4;
	add.s32 	%r131, %r131, 4;
	add.s32 	%r130, %r130, 4;
	add.s32 	%r129, %r129, 4;
	setp.ne.s32 	%p22, %r133, 0;
	mov.u32 	%r146, %r6;
	@%p22 bra 	$L__BB1_4;
$L__BB1_13:
	setp.eq.s32 	%p23, %r5, 0;
	@%p23 bra 	$L__BB1_22;
	add.s32 	%r51, %r146, %r4;
	setp.lt.s32 	%p24, %r51, 0;
	setp.ge.s32 	%p25, %r51, %r67;
	or.pred  	%p26, %p24, %p25;
	or.pred  	%p27, %p26, %p1;
	@%p27 bra 	$L__BB1_16;
	add.s32 	%r100, %r51, %r12;
	cvt.s64.s32 	%rd32, %r100;
	add.s64 	%rd33, %rd1, %rd32;
	ld.global.u8 	%r101, [%rd33];
	add.s32 	%r102, %r146, %r13;
	cvt.u64.u32 	%rd34, %r102;
	add.s64 	%rd36, %rd48, %rd34;
	ld.const.s8 	%r103, [%rd36];
	mad.lo.s32 	%r136, %r103, %r101, %r136;
	add.s64 	%rd38, %rd50, %rd34;
	ld.const.s8 	%r104, [%rd38];
	mad.lo.s32 	%r137, %r104, %r101, %r137;
$L__BB1_16:
	setp.eq.s32 	%p28, %r5, 1;
	@%p28 bra 	$L__BB1_22;
	add.s32 	%r105, %r51, 1;
	setp.lt.s32 	%p29, %r105, 0;
	setp.ge.s32 	%p30, %r105, %r67;
	or.pred  	%p31, %p29, %p30;
	or.pred  	%p32, %p31, %p1;
	cvt.s64.s32 	%rd39, %r12;
	cvt.s64.s32 	%rd40, %r51;
	add.s64 	%rd41, %rd40, %rd39;
	add.s64 	%rd4, %rd1, %rd41;
	@%p32 bra 	$L__BB1_19;
	ld.global.u8 	%r106, [%rd4+1];
	add.s32 	%r107, %r146, %r13;
	add.s32 	%r108, %r107, 1;
	cvt.u64.u32 	%rd42, %r108;
	add.s64 	%rd44, %rd48, %rd42;
	ld.const.s8 	%r109, [%rd44];
	mad.lo.s32 	%r136, %r109, %r106, %r136;
	add.s64 	%rd46, %rd50, %rd42;
	ld.const.s8 	%r110, [%rd46];
	mad.lo.s32 	%r137, %r110, %r106, %r137;
$L__BB1_19:
	setp.eq.s32 	%p33, %r5, 2;
	@%p33 bra 	$L__BB1_22;
	add.s32 	%r111, %r51, 2;
	setp.lt.s32 	%p34, %r111, 0;
	setp.ge.s32 	%p35, %r111, %r67;
	or.pred  	%p36, %p34, %p35;
	or.pred  	%p37, %p36, %p1;
	@%p37 bra 	$L__BB1_22;
	ld.global.u8 	%r112, [%rd4+2];
	add.s32 	%r113, %r146, %r13;
	add.s32 	%r114, %r113, 2;
	cvt.u64.u32 	%rd47, %r114;
	add.s64 	%rd49, %rd48, %rd47;
	ld.const.s8 	%r115, [%rd49];
	mad.lo.s32 	%r136, %r115, %r112, %r136;
	add.s64 	%rd51, %rd50, %rd47;
	ld.const.s8 	%r116, [%rd51];
	mad.lo.s32 	%r137, %r116, %r112, %r137;
$L__BB1_22:
	add.s32 	%r126, %r126, 1;
	setp.ne.s32 	%p38, %r126, %r69;
	@%p38 bra 	$L__BB1_2;
$L__BB1_23:
	ld.param.u64 	%rd55, [_Z5sobelPhS_iij_param_1];
	cvta.to.global.u64 	%rd52, %rd55;
	min.s32 	%r117, %r136, 255;
	max.s32 	%r118, %r117, 0;
	min.s32 	%r119, %r137, 255;
	max.s32 	%r120, %r119, 0;
	mul.lo.s32 	%r121, %r118, %r118;
	mad.lo.s32 	%r122, %r120, %r120, %r121;
	cvt.rn.f32.u32 	%f1, %r122;
	sqrt.rn.f32 	%f2, %f1;
	cvt.rzi.s32.f32 	%r123, %f2;
	mad.lo.s32 	%r124, %r67, %r1, %r2;
	cvt.u64.u32 	%rd53, %r124;
	add.s64 	%rd54, %rd52, %rd53;
	st.global.u8 	[%rd54], %r123;
	ret;

}


// ===== COMPILED SASS (sm_100) =====

	.target	sm_100

	.elftype	@"ET_EXEC"


//--------------------- .note.nv.tkinfo           --------------------------
	.section	.note.nv.tkinfo,"",@"SHT_NOTE"
	.sectionflags	@"SHF_NOTE_NV_TKINFO"
	.tkinfo
        /*0018*/ 	.word	0x00000002
        /*0030*/ 	.string	""
        /*0030*/ 	.string	"ptxas"
        /*0030*/ 	.string	"Cuda compilation tools, release 13.0, V13.0.88"
        /*0030*/ 	.string	"Build cuda_13.0.r13.0/compiler.36424714_0"
        /*0030*/ 	.string	"-arch sm_100 -m 64 "



//--------------------- .note.nv.cuinfo           --------------------------
	.section	.note.nv.cuinfo,"",@"SHT_NOTE"
	.sectionflags	@"SHF_NOTE_NV_CUINFO"
        /*0018*/ 	.short	0x0002
        /*001a*/ 	.short	0x0064
        /*001c*/ 	.short	0x0082
	.zero		2


//--------------------- .nv.info                  --------------------------
	.section	.nv.info,"",@"SHT_CUDA_INFO"
	.align	4


	//----- nvinfo : EIATTR_REGCOUNT
	.align		4
        /*0000*/ 	.byte	0x04, 0x2f
        /*0002*/ 	.short	(.L_3 - .L_2)
	.align		4
.L_2:
        /*0004*/ 	.word	index@(_Z16rgb_to_grayscalePhS_iiii)
        /*0008*/ 	.word	0x0000000c


	//----- nvinfo : EIATTR_FRAME_SIZE
	.align		4
.L_3:
        /*000c*/ 	.byte	0x04, 0x11
        /*000e*/ 	.short	(.L_5 - .L_4)
	.align		4
.L_4:
        /*0010*/ 	.word	index@(_Z16rgb_to_grayscalePhS_iiii)
        /*0014*/ 	.word	0x00000000


	//----- nvinfo : EIATTR_REGCOUNT
	.align		4
.L_5:
        /*0018*/ 	.byte	0x04, 0x2f
        /*001a*/ 	.short	(.L_7 - .L_6)
	.align		4
.L_6:
        /*001c*/ 	.word	index@(_Z5sobelPhS_iij)
        /*0020*/ 	.word	0x00000020


	//----- nvinfo : EIATTR_FRAME_SIZE
	.align		4
.L_7:
        /*0024*/ 	.byte	0x04, 0x11
        /*0026*/ 	.short	(.L_9 - .L_8)
	.align		4
.L_8:
        /*0028*/ 	.word	index@($__internal_0_$__cuda_sm20_sqrt_rn_f32_slowpath)
        /*002c*/ 	.word	0x00000000


	//----- nvinfo : EIATTR_FRAME_SIZE
	.align		4
.L_9:
        /*0030*/ 	.byte	0x04, 0x11
        /*0032*/ 	.short	(.L_11 - .L_10)
	.align		4
.L_10:
        /*0034*/ 	.word	index@(_Z5sobelPhS_iij)
        /*0038*/ 	.word	0x00000000


	//----- nvinfo : EIATTR_MIN_STACK_SIZE
	.align		4
.L_11:
        /*003c*/ 	.byte	0x04, 0x12
        /*003e*/ 	.short	(.L_13 - .L_12)
	.align		4
.L_12:
        /*0040*/ 	.word	index@(_Z5sobelPhS_iij)
        /*0044*/ 	.word	0x00000000


	//----- nvinfo : EIATTR_MIN_STACK_SIZE
	.align		4
.L_13:
        /*0048*/ 	.byte	0x04, 0x12
        /*004a*/ 	.short	(.L_15 - .L_14)
	.align		4
.L_14:
        /*004c*/ 	.word	index@(_Z16rgb_to_grayscalePhS_iiii)
        /*0050*/ 	.word	0x00000000
.L_15:


//--------------------- .nv.compat                --------------------------
	.section	.nv.compat,"",@"SHT_CUDA_COMPAT_INFO"
	.align	4
        /*0000*/ 	.byte	0x02, 0x09, 0x00, 0x00, 0x02, 0x02, 0x01, 0x00, 0x02, 0x05, 0x05, 0x00, 0x03, 0x07, 0x01, 0x01
        /*0010*/ 	.byte	0x02, 0x03, 0x00, 0x00, 0x02, 0x06, 0x01, 0x00, 0x04, 0x0b, 0x08, 0x00, 0x01, 0x00, 0x00, 0x00
        /*0020*/ 	.byte	0x00, 0x00, 0x00, 0x00


//--------------------- .nv.info._Z5sobelPhS_iij  --------------------------
	.section	.nv.info._Z5sobelPhS_iij,"",@"SHT_CUDA_INFO"
	.sectionflags	@""
	.align	4


	//----- nvinfo : EIATTR_CUDA_API_VERSION
	.align		4
        /*0000*/ 	.byte	0x04, 0x37
        /*0002*/ 	.short	(.L_17 - .L_16)
.L_16:
        /*0004*/ 	.word	0x00000082


	//----- nvinfo : EIATTR_KPARAM_INFO
	.align		4
.L_17:
        /*0008*/ 	.byte	0x04, 0x17
        /*000a*/ 	.short	(.L_19 - .L_18)
.L_18:
        /*000c*/ 	.word	0x00000000
        /*0010*/ 	.short	0x0004
        /*0012*/ 	.short	0x0018
        /*0014*/ 	.byte	0x00, 0xf0, 0x11, 0x00


	//----- nvinfo : EIATTR_KPARAM_INFO
	.align		4
.L_19:
        /*0018*/ 	.byte	0x04, 0x17
        /*001a*/ 	.short	(.L_21 - .L_20)
.L_20:
        /*001c*/ 	.word	0x00000000
        /*0020*/ 	.short	0x0003
        /*0022*/ 	.short	0x0014
        /*0024*/ 	.byte	0x00, 0xf0, 0x11, 0x00


	//----- nvinfo : EIATTR_KPARAM_INFO
	.align		4
.L_21:
        /*0028*/ 	.byte	0x04, 0x17
        /*002a*/ 	.short	(.L_23 - .L_22)
.L_22:
        /*002c*/ 	.word	0x00000000
        /*0030*/ 	.short	0x0002
        /*0032*/ 	.short	0x0010
        /*0034*/ 	.byte	0x00, 0xf0, 0x11, 0x00


	//----- nvinfo : EIATTR_KPARAM_INFO
	.align		4
.L_23:
        /*0038*/ 	.byte	0x04, 0x17
        /*003a*/ 	.short	(.L_25 - .L_24)
.L_24:
        /*003c*/ 	.word	0x00000000
        /*0040*/ 	.short	0x0001
        /*0042*/ 	.short	0x0008
        /*0044*/ 	.byte	0x00, 0xf5, 0x21, 0x00


	//----- nvinfo : EIATTR_KPARAM_INFO
	.align		4
.L_25:
        /*0048*/ 	.byte	0x04, 0x17
        /*004a*/ 	.short	(.L_27 - .L_26)
.L_26:
        /*004c*/ 	.word	0x00000000
        /*0050*/ 	.short	0x0000
        /*0052*/ 	.short	0x0000
        /*0054*/ 	.byte	0x00, 0xf5, 0x21, 0x00


	//----- nvinfo : EIATTR_SPARSE_MMA_MASK
	.align		4
.L_27:
        /*0058*/ 	.byte	0x03, 0x50
        /*005a*/ 	.short	0x0000


	//----- nvinfo : EIATTR_MAXREG_COUNT
	.align		4
        /*005c*/ 	.byte	0x03, 0x1b
        /*005e*/ 	.short	0x00ff


	//----- nvinfo : EIATTR_MERCURY_ISA_VERSION
	.align		4
        /*0060*/ 	.byte	0x03, 0x5f
        /*0062*/ 	.short	0x0101


	//----- nvinfo : EIATTR_VRC_CTA_INIT_COUNT
	.align		4
        /*0064*/ 	.byte	0x02, 0x4a
	.zero		1
	.zero		1


	//----- nvinfo : EIATTR_EXIT_INSTR_OFFSETS
	.align		4
        /*0068*/ 	.byte	0x04, 0x1c
        /*006a*/ 	.short	(.L_29 - .L_28)


	//   ....[0]....
.L_28:
        /*006c*/ 	.word	0x00000af0


	//----- nvinfo : EIATTR_CRS_STACK_SIZE
	.align		4
.L_29:
        /*0070*/ 	.byte	0x04, 0x1e
        /*0072*/ 	.short	(.L_31 - .L_30)
.L_30:
        /*0074*/ 	.word	0x00000000


	//----- nvinfo : EIATTR_CBANK_PARAM_SIZE
	.align		4
.L_31:
        /*0078*/ 	.byte	0x03, 0x19
        /*007a*/ 	.short	0x001c


	//----- nvinfo : EIATTR_PARAM_CBANK
	.align		4
        /*007c*/ 	.byte	0x04, 0x0a
        /*007e*/ 	.short	(.L_33 - .L_32)
	.align		4
.L_32:
        /*0080*/ 	.word	index@(.nv.constant0._Z5sobelPhS_iij)
        /*0084*/ 	.short	0x0380
        /*0086*/ 	.short	0x001c


	//----- nvinfo : EIATTR_SW_WAR
	.align		4
.L_33:
        /*0088*/ 	.byte	0x04, 0x36
        /*008a*/ 	.short	(.L_35 - .L_34)
.L_34:
        /*008c*/ 	.word	0x00000008
.L_35:


//--------------------- .nv.info._Z16rgb_to_grayscalePhS_iiii --------------------------
	.section	.nv.info._Z16rgb_to_grayscalePhS_iiii,"",@"SHT_CUDA_INFO"
	.sectionflags	@""
	.align	4


	//----- nvinfo : EIATTR_CUDA_API_VERSION
	.align		4
        /*0000*/ 	.byte	0x04, 0x37
        /*0002*/ 	.short	(.L_37 - .L_36)
.L_36:
        /*0004*/ 	.word	0x00000082


	//----- nvinfo : EIATTR_KPARAM_INFO
	.align		4
.L_37:
        /*0008*/ 	.byte	0x04, 0x17
        /*000a*/ 	.short	(.L_39 - .L_38)
.L_38:
        /*000c*/ 	.word	0x00000000
        /*0010*/ 	.short	0x0005
        /*0012*/ 	.short	0x001c
        /*0014*/ 	.byte	0x00, 0xf0, 0x11, 0x00


	//----- nvinfo : EIATTR_KPARAM_INFO
	.align		4
.L_39:
        /*0018*/ 	.byte	0x04, 0x17
        /*001a*/ 	.short	(.L_41 - .L_40)
.L_40:
        /*001c*/ 	.word	0x00000000
        /*0020*/ 	.short	0x0004
        /*0022*/ 	.short	0x0018
        /*0024*/ 	.byte	0x00, 0xf0, 0x11, 0x00


	//----- nvinfo : EIATTR_KPARAM_INFO
	.align		4
.L_41:
        /*0028*/ 	.byte	0x04, 0x17
        /*002a*/ 	.short	(.L_43 - .L_42)
.L_42:
        /*002c*/ 	.word	0x00000000
        /*0030*/ 	.short	0x0003
        /*0032*/ 	.short	0x0014
        /*0034*/ 	.byte	0x00, 0xf0, 0x11, 0x00


	//----- nvinfo : EIATTR_KPARAM_INFO
	.align		4
.L_43:
        /*0038*/ 	.byte	0x04, 0x17
        /*003a*/ 	.short	(.L_45 - .L_44)
.L_44:
        /*003c*/ 	.word	0x00000000
        /*0040*/ 	.short	0x0002
        /*0042*/ 	.short	0x0010
        /*0044*/ 	.byte	0x00, 0xf0, 0x11, 0x00


	//----- nvinfo : EIATTR_KPARAM_INFO
	.align		4
.L_45:
        /*0048*/ 	.byte	0x04, 0x17
        /*004a*/ 	.short	(.L_47 - .L_46)
.L_46:
        /*004c*/ 	.word	0x00000000
        /*0050*/ 	.short	0x0001
        /*0052*/ 	.short	0x0008
        /*0054*/ 	.byte	0x00, 0xf5, 0x21, 0x00


	//----- nvinfo : EIATTR_KPARAM_INFO
	.align		4
.L_47:
        /*0058*/ 	.byte	0x04, 0x17
        /*005a*/ 	.short	(.L_49 - .L_48)
.L_48:
        /*005c*/ 	.word	0x00000000
        /*0060*/ 	.short	0x0000
        /*0062*/ 	.short	0x0000
        /*0064*/ 	.byte	0x00, 0xf5, 0x21, 0x00


	//----- nvinfo : EIATTR_SPARSE_MMA_MASK
	.align		4
.L_49:
        /*0068*/ 	.byte	0x03, 0x50
        /*006a*/ 	.short	0x0000


	//----- nvinfo : EIATTR_MAXREG_COUNT
	.align		4
        /*006c*/ 	.byte	0x03, 0x1b
        /*006e*/ 	.short	0x00ff


	//----- nvinfo : EIATTR_MERCURY_ISA_VERSION
	.align		4
        /*0070*/ 	.byte	0x03, 0x5f
        /*0072*/ 	.short	0x0101


	//----- nvinfo : EIATTR_VRC_CTA_INIT_COUNT
	.align		4
        /*0074*/ 	.byte	0x02, 0x4a
	.zero		1
	.zero		1


	//----- nvinfo : EIATTR_EXIT_INSTR_OFFSETS
	.align		4
        /*0078*/ 	.byte	0x04, 0x1c
        /*007a*/ 	.short	(.L_51 - .L_50)


	//   ....[0]....
.L_50:
        /*007c*/ 	.word	0x000000c0


	//   ....[1]....
        /*0080*/ 	.word	0x00000220


	//----- nvinfo : EIATTR_CBANK_PARAM_SIZE
	.align		4
.L_51:
        /*0084*/ 	.byte	0x03, 0x19
        /*0086*/ 	.short	0x0020


	//----- nvinfo : EIATTR_PARAM_CBANK
	.align		4
        /*0088*/ 	.byte	0x04, 0x0a
        /*008a*/ 	.short	(.L_53 - .L_52)
	.align		4
.L_52:
        /*008c*/ 	.word	index@(.nv.constant0._Z16rgb_to_grayscalePhS_iiii)
        /*0090*/ 	.short	0x0380
        /*0092*/ 	.short	0x0020


	//----- nvinfo : EIATTR_SW_WAR
	.align		4
.L_53:
        /*0094*/ 	.byte	0x04, 0x36
        /*0096*/ 	.short	(.L_55 - .L_54)
.L_54:
        /*0098*/ 	.word	0x00000008
.L_55:


//--------------------- .nv.callgraph             --------------------------
	.section	.nv.callgraph,"",@"SHT_CUDA_CALLGRAPH"
	.align	4
	.sectionentsize	8
	.align		4
        /*0000*/ 	.word	0x00000000
	.align		4
        /*0004*/ 	.word	0xffffffff
	.align		4
        /*0008*/ 	.word	0x00000000
	.align		4
        /*000c*/ 	.word	0xfffffffe
	.align		4
        /*0010*/ 	.word	0x00000000
	.align		4
        /*0014*/ 	.word	0xfffffffd
	.align		4
        /*0018*/ 	.word	0x00000000
	.align		4
        /*001c*/ 	.word	0xfffffffc


//--------------------- .nv.constant3             --------------------------
	.section	.nv.constant3,"a",@progbits
.nv.constant3:
	.type		SOBELX,@object
	.size		SOBELX,(SOBELY - SOBELX)
SOBELX:
        /*0000*/ 	.byte	0xff, 0x00, 0x01, 0xfe, 0x00, 0x02, 0xff, 0x00, 0x01
	.type		SOBELY,@object
	.size		SOBELY,(.L_1 - SOBELY)
SOBELY:
        /*0009*/ 	.byte	0x01, 0x02, 0x01, 0x00, 0x00, 0x00, 0xff, 0xfe, 0xff
.L_1:


//--------------------- .text._Z5sobelPhS_iij     --------------------------
	.section	.text._Z5sobelPhS_iij,"ax",@progbits
	.align	128
        .global         _Z5sobelPhS_iij
        .type           _Z5sobelPhS_iij,@function
        .size           _Z5sobelPhS_iij,(.L_x_13 - _Z5sobelPhS_iij)
        .other          _Z5sobelPhS_iij,@"STO_CUDA_ENTRY STV_DEFAULT"
_Z5sobelPhS_iij:
.text._Z5sobelPhS_iij:
[----:B------:R-:W-:Y:S08]  /*0000*/  LDC R1, c[0x0][0x37c] ;  /* 0x0000df00ff017b82 */ /* 0x000ff00000000800 */
[----:B------:R-:W0:Y:S01]  /*0010*/  LDC R9, c[0x0][0x398] ;  /* 0x0000e600ff097b82 */ /* 0x000e220000000800 */
[----:B------:R-:W1:Y:S01]  /*0020*/  S2R R3, SR_TID.Y ;  /* 0x0000000000037919 */ /* 0x000e620000002200 */
[----:B------:R-:W2:Y:S01]  /*0030*/  LDCU.64 UR10, c[0x0][0x358] ;  /* 0x00006b00ff0a77ac */ /* 0x000ea20008000a00 */
[----:B------:R-:W-:Y:S01]  /*0040*/  IMAD.MOV.U32 R8, RZ, RZ, RZ ;  /* 0x000000ffff087224 */ /* 0x000fe200078e00ff */
[----:B------:R-:W3:Y:S04]  /*0050*/  S2R R0, SR_TID.X ;  /* 0x0000000000007919 */ /* 0x000ee80000002100 */
[----:B------:R-:W1:Y:S08]  /*0060*/  LDC R6, c[0x0][0x364] ;  /* 0x0000d900ff067b82 */ /* 0x000e700000000800 */
[----:B------:R-:W1:Y:S08]  /*0070*/  S2UR UR4, SR_CTAID.Y ;  /* 0x00000000000479c3 */ /* 0x000e700000002600 */
[----:B------:R-:W3:Y:S01]  /*0080*/  S2UR UR5, SR_CTAID.X ;  /* 0x00000000000579c3 */ /* 0x000ee20000002500 */
[----:B0-----:R-:W-:-:S07]  /*0090*/  ISETP.NE.AND P0, PT, R9, RZ, PT ;  /* 0x000000ff0900720c */ /* 0x001fce0003f05270 */
[----:B------:R-:W3:Y:S01]  /*00a0*/  LDC R7, c[0x0][0x360] ;  /* 0x0000d800ff077b82 */ /* 0x000ee20000000800 */
[----:B-1----:R-:W-:Y:S02]  /*00b0*/  IMAD R6, R6, UR4, R3 ;  /* 0x0000000406067c24 */ /* 0x002fe4000f8e0203 */
[----:B---3--:R-:W-:Y:S02]  /*00c0*/  IMAD R7, R7, UR5, R0 ;  /* 0x0000000507077c24 */ /* 0x008fe4000f8e0200 */
[----:B------:R-:W-:Y:S01]  /*00d0*/  IMAD.MOV.U32 R0, RZ, RZ, RZ ;  /* 0x000000ffff007224 */ /* 0x000fe200078e00ff */
[----:B--2---:R-:W-:Y:S06]  /*00e0*/  @!P0 BRA `(.L_x_0) ;  /* 0x00000008001c8947 */ /* 0x004fec0003800000 */
[----:B------:R-:W-:Y:S01]  /*00f0*/  SHF.R.U32.HI R11, RZ, 0x1, R9 ;  /* 0x00000001ff0b7819 */ /* 0x000fe20000011609 */
[----:B------:R-:W-:Y:S01]  /*0100*/  HFMA2 R8, -RZ, RZ, 0, 0 ;  /* 0x00000000ff087431 */ /* 0x000fe200000001ff */
[----:B------:R-:W-:Y:S01]  /*0110*/  LOP3.LUT R9, R9, 0x3, RZ, 0xc0, !PT ;  /* 0x0000000309097812 */ /* 0x000fe200078ec0ff */
[----:B------:R-:W-:Y:S01]  /*0120*/  IMAD.MOV.U32 R0, RZ, RZ, RZ ;  /* 0x000000ffff007224 */ /* 0x000fe200078e00ff */
[----:B------:R-:W-:Y:S01]  /*0130*/  UMOV UR4, URZ ;  /* 0x000000ff00047c82 */ /* 0x000fe20008000000 */
[--C-:B------:R-:W-:Y:S02]  /*0140*/  IMAD.IADD R10, R7, 0x1, -R11.reuse ;  /* 0x00000001070a7824 */ /* 0x100fe400078e0a0b */
[----:B------:R-:W-:-:S03]  /*0150*/  IMAD.IADD R11, R6, 0x1, -R11 ;  /* 0x00000001060b7824 */ /* 0x000fc600078e0a0b */
[----:B------:R-:W-:-:S07]  /*0160*/  IADD3 R12, PT, PT, R10, 0x3, RZ ;  /* 0x000000030a0c7810 */ /* 0x000fce0007ffe0ff */
.L_x_6:
[----:B------:R-:W0:Y:S01]  /*0170*/  LDCU UR5, c[0x0][0x398] ;  /* 0x00007300ff0577ac */ /* 0x000e220008000800 */
[----:B------:R-:W-:Y:S02]  /*0180*/  VIADD R13, R11, UR4 ;  /* 0x000000040b0d7c36 */ /* 0x000fe40008000000 */
[----:B------:R-:W-:Y:S01]  /*0190*/  IMAD.MOV.U32 R3, RZ, RZ, RZ ;  /* 0x000000ffff037224 */ /* 0x000fe200078e00ff */
[----:B------:R-:W1:Y:S01]  /*01a0*/  LDCU.64 UR6, c[0x0][0x390] ;  /* 0x00007200ff0677ac */ /* 0x000e620008000a00 */
[----:B------:R-:W-:Y:S01]  /*01b0*/  UMOV UR8, UR4 ;  /* 0x0000000400087c82 */ /* 0x000fe20008000000 */
[----:B------:R-:W-:Y:S02]  /*01c0*/  UIADD3 UR4, UPT, UPT, UR4, 0x1, URZ ;  /* 0x0000000104047890 */ /* 0x000fe4000fffe0ff */
[----:B0-----:R-:W-:Y:S02]  /*01d0*/  UISETP.GE.U32.AND UP1, UPT, UR5, 0x4, UPT ;  /* 0x000000040500788c */ /* 0x001fe4000bf26070 */
[----:B------:R-:W-:Y:S01]  /*01e0*/  UISETP.NE.AND UP0, UPT, UR4, UR5, UPT ;  /* 0x000000050400728c */ /* 0x000fe2000bf05270 */
[----:B-1----:R-:W-:-:S04]  /*01f0*/  ISETP.GE.AND P0, PT, R13, UR7, PT ;  /* 0x000000070d007c0c */ /* 0x002fc8000bf06270 */
[C---:B------:R-:W-:Y:S01]  /*0200*/  ISETP.LT.OR P0, PT, R13.reuse, RZ, P0 ;  /* 0x000000ff0d00720c */ /* 0x040fe20000701670 */
[----:B------:R-:W-:Y:S01]  /*0210*/  IMAD R13, R13, UR6, RZ ;  /* 0x000000060d0d7c24 */ /* 0x000fe2000f8e02ff */
[----:B------:R-:W-:Y:S11]  /*0220*/  BRA.U !UP1, `(.L_x_1) ;  /* 0x0000000109f87547 */ /* 0x000ff6000b800000 */
[----:B------:R-:W0:Y:S01]  /*0230*/  LDCU.64 UR12, c[0x0][0x380] ;  /* 0x00007000ff0c77ac */ /* 0x000e220008000a00 */
[----:B------:R-:W-:Y:S01]  /*0240*/  IADD3 R16, PT, PT, R10, R13, RZ ;  /* 0x0000000d0a107210 */ /* 0x000fe20007ffe0ff */
[----:B------:R-:W-:Y:S01]  /*0250*/  IMAD.MOV.U32 R19, RZ, RZ, R10 ;  /* 0x000000ffff137224 */ /* 0x000fe200078e000a */
[----:B------:R-:W-:Y:S01]  /*0260*/  ULOP3.LUT UR7, UR5, 0xfffffffc, URZ, 0xc0, !UPT ;  /* 0xfffffffc05077892 */ /* 0x000fe2000f8ec0ff */
[----:B------:R-:W-:Y:S01]  /*0270*/  IMAD.MOV.U32 R17, RZ, RZ, R12 ;  /* 0x000000ffff117224 */ /* 0x000fe200078e000c */
[----:B------:R-:W-:Y:S01]  /*0280*/  UIMAD UR5, UR8, UR5, 0x1 ;  /* 0x00000001080574a4 */ /* 0x000fe2000f8e0205 */
[----:B------:R-:W1:Y:S05]  /*0290*/  LDCU UR6, c[0x0][0x390] ;  /* 0x00007200ff0677ac */ /* 0x000e6a0008000800 */
[----:B------:R-:W-:Y:S01]  /*02a0*/  MOV R18, UR5 ;  /* 0x0000000500127c02 */ /* 0x000fe20008000f00 */
[----:B------:R-:W-:Y:S01]  /*02b0*/  UIADD3 UR9, UPT, UPT, -UR7, URZ, URZ ;  /* 0x000000ff07097290 */ /* 0x000fe2000fffe1ff */
[----:B0-----:R-:W-:-:S04]  /*02c0*/  IADD3 R14, P1, PT, R13, UR12, RZ ;  /* 0x0000000c0d0e7c10 */ /* 0x001fc8000ff3e0ff */
[----:B------:R-:W-:-:S09]  /*02d0*/  LEA.HI.X.SX32 R15, R13, UR13, 0x1, P1 ;  /* 0x0000000d0d0f7c11 */ /* 0x000fd200088f0eff */
.L_x_2:
[C---:B------:R-:W-:Y:S01]  /*02e0*/  VIADD R2, R17.reuse, 0xfffffffd ;  /* 0xfffffffd11027836 */ /* 0x040fe20000000000 */
[C---:B------:R-:W-:Y:S01]  /*02f0*/  IADD3 R4, PT, PT, R17.reuse, -0x1, RZ ;  /* 0xffffffff11047810 */ /* 0x040fe20007ffe0ff */
[----:B------:R-:W-:-:S03]  /*0300*/  VIADD R5, R17, 0xfffffffe ;  /* 0xfffffffe11057836 */ /* 0x000fc60000000000 */
[----:B-1----:R-:W-:-:S04]  /*0310*/  ISETP.GE.AND P1, PT, R2, UR6, PT ;  /* 0x0000000602007c0c */ /* 0x002fc8000bf26270 */
[----:B------:R-:W-:-:S04]  /*0320*/  ISETP.LT.OR P1, PT, R2, RZ, P1 ;  /* 0x000000ff0200720c */ /* 0x000fc80000f21670 */
[----:B------:R-:W-:-:S13]  /*0330*/  PLOP3.LUT P1, PT, P1, P0, PT, 0xf8, 0x8f ;  /* 0x00000000008f781c */ /* 0x000fda0000f21f70 */
[----:B------:R-:W0:Y:S01]  /*0340*/  @!P1 LDC.64 R2, c[0x0][0x380] ;  /* 0x0000e000ff029b82 */ /* 0x000e220000000a00 */
[----:B------:R-:W-:Y:S02]  /*0350*/  ISETP.GE.AND P4, PT, R4, UR6, PT ;  /* 0x0000000604007c0c */ /* 0x000fe4000bf86270 */
[----:B0-----:R-:W-:-:S04]  /*0360*/  @!P1 IADD3 R2, P2, PT, R16, R2, RZ ;  /* 0x0000000210029210 */ /* 0x001fc80007f5e0ff */
[----:B------:R-:W-:-:S05]  /*0370*/  @!P1 LEA.HI.X.SX32 R3, R16, R3, 0x1, P2 ;  /* 0x0000000310039211 */ /* 0x000fca00010f0eff */
[----:B------:R0:W2:Y:S01]  /*0380*/  @!P1 LDG.E.U8 R21, desc[UR10][R2.64] ;  /* 0x0000000a02159981 */ /* 0x0000a2000c1e1100 */
[----:B------:R-:W-:-:S04]  /*0390*/  ISETP.GE.AND P2, PT, R5, UR6, PT ;  /* 0x0000000605007c0c */ /* 0x000fc8000bf46270 */
[----:B------:R-:W-:Y:S02]  /*03a0*/  ISETP.LT.OR P3, PT, R5, RZ, P2 ;  /* 0x000000ff0500720c */ /* 0x000fe40001761670 */
[----:B------:R-:W-:Y:S02]  /*03b0*/  ISETP.LT.OR P2, PT, R4, RZ, P4 ;  /* 0x000000ff0400720c */ /* 0x000fe40002741670 */
[----:B------:R-:W-:Y:S02]  /*03c0*/  ISETP.GE.AND P4, PT, R17, UR6, PT ;  /* 0x0000000611007c0c */ /* 0x000fe4000bf86270 */
[----:B------:R-:W-:Y:S02]  /*03d0*/  PLOP3.LUT P3, PT, P3, P0, PT, 0xf8, 0x8f ;  /* 0x00000000008f781c */ /* 0x000fe40001f61f70 */
[----:B------:R-:W-:Y:S02]  /*03e0*/  IADD3 R4, P5, PT, R19, R14, RZ ;  /* 0x0000000e13047210 */ /* 0x000fe40007fbe0ff */
[----:B------:R-:W-:-:S02]  /*03f0*/  ISETP.LT.OR P4, PT, R17, RZ, P4 ;  /* 0x000000ff1100720c */ /* 0x000fc40002781670 */
[----:B------:R-:W-:Y:S02]  /*0400*/  PLOP3.LUT P2, PT, P2, P0, PT, 0xf8, 0x8f ;  /* 0x00000000008f781c */ /* 0x000fe40001741f70 */
[----:B------:R-:W-:Y:S02]  /*0410*/  LEA.HI.X.SX32 R5, R19, R15, 0x1, P5 ;  /* 0x0000000f13057211 */ /* 0x000fe400028f0eff */
[----:B------:R-:W-:-:S03]  /*0420*/  PLOP3.LUT P4, PT, P4, P0, PT, 0xf8, 0x8f ;  /* 0x00000000008f781c */ /* 0x000fc60002781f70 */
[----:B------:R-:W3:Y:S06]  /*0430*/  @!P3 LDG.E.U8 R23, desc[UR10][R4.64+0x1] ;  /* 0x0000010a0417b981 */ /* 0x000eec000c1e1100 */
[----:B------:R-:W4:Y:S04]  /*0440*/  @!P2 LDG.E.U8 R3, desc[UR10][R4.64+0x2] ;  /* 0x0000020a0403a981 */ /* 0x000f28000c1e1100 */
[----:B------:R1:W5:Y:S01]  /*0450*/  @!P4 LDG.E.U8 R25, desc[UR10][R4.64+0x3] ;  /* 0x0000030a0419c981 */ /* 0x000362000c1e1100 */
[C---:B0-----:R-:W-:Y:S01]  /*0460*/  @!P1 VIADD R2, R18.reuse, 0xffffffff ;  /* 0xffffffff12029836 */ /* 0x041fe20000000000 */
[----:B------:R0:W3:Y:S01]  /*0470*/  @!P3 LDC.S8 R24, c[0x3][R18] ;  /* 0x00c000001218bb82 */ /* 0x0000e20000000200 */
[C---:B------:R-:W-:Y:S01]  /*0480*/  @!P2 VIADD R26, R18.reuse, 0x1 ;  /* 0x00000001121aa836 */ /* 0x040fe20000000000 */
[----:B------:R-:W-:Y:S01]  /*0490*/  @!P4 IADD3 R29, PT, PT, R18, 0x2, RZ ;  /* 0x00000002121dc810 */ /* 0x000fe20007ffe0ff */
[----:B------:R-:W-:Y:S01]  /*04a0*/  UIADD3 UR9, UPT, UPT, UR9, 0x4, URZ ;  /* 0x0000000409097890 */ /* 0x000fe2000fffe0ff */
[----:B------:R-:W-:-:S02]  /*04b0*/  VIADD R19, R19, 0x4 ;  /* 0x0000000413137836 */ /* 0x000fc40000000000 */
[----:B------:R-:W-:Y:S01]  /*04c0*/  VIADD R17, R17, 0x4 ;  /* 0x0000000411117836 */ /* 0x000fe20000000000 */
[----:B------:R-:W-:Y:S01]  /*04d0*/  UISETP.NE.AND UP1, UPT, UR9, URZ, UPT ;  /* 0x000000ff0900728c */ /* 0x000fe2000bf25270 */
[----:B------:R-:W2:Y:S01]  /*04e0*/  @!P1 LDC.S8 R20, c[0x3][R2] ;  /* 0x00c0000002149b82 */ /* 0x000ea20000000200 */
[----:B------:R-:W-:-:S07]  /*04f0*/  VIADD R16, R16, 0x4 ;  /* 0x0000000410107836 */ /* 0x000fce0000000000 */
[----:B------:R-:W0:Y:S08]  /*0500*/  @!P1 LDC.S8 R22, c[0x3][R2+0x9] ;  /* 0x00c0024002169b82 */ /* 0x000e300000000200 */
[----:B------:R-:W4:Y:S08]  /*0510*/  @!P2 LDC.S8 R27, c[0x3][R26] ;  /* 0x00c000001a1bab82 */ /* 0x000f300000000200 */
[----:B------:R-:W4:Y:S08]  /*0520*/  @!P2 LDC.S8 R28, c[0x3][R26+0x9] ;  /* 0x00c002401a1cab82 */ /* 0x000f300000000200 */
[----:B-1----:R-:W5:Y:S08]  /*0530*/  @!P4 LDC.S8 R4, c[0x3][R29] ;  /* 0x00c000001d04cb82 */ /* 0x002f700000000200 */
[----:B------:R-:W1:Y:S01]  /*0540*/  @!P4 LDC.S8 R5, c[0x3][R29+0x9] ;  /* 0x00c002401d05cb82 */ /* 0x000e620000000200 */
[----:B--2---:R-:W-:-:S07]  /*0550*/  @!P1 IMAD R0, R21, R20, R0 ;  /* 0x0000001415009224 */ /* 0x004fce00078e0200 */
[----:B------:R2:W1:Y:S01]  /*0560*/  @!P3 LDC.S8 R20, c[0x3][R18+0x9] ;  /* 0x00c002401214bb82 */ /* 0x0004620000000200 */
[----:B0-----:R-:W-:Y:S01]  /*0570*/  @!P1 IMAD R8, R21, R22, R8 ;  /* 0x0000001615089224 */ /* 0x001fe200078e0208 */
[----:B--2---:R-:W-:Y:S01]  /*0580*/  IADD3 R18, PT, PT, R18, 0x4, RZ ;  /* 0x0000000412127810 */ /* 0x004fe20007ffe0ff */
[C---:B---3--:R-:W-:Y:S02]  /*0590*/  @!P3 IMAD R0, R23.reuse, R24, R0 ;  /* 0x000000181700b224 */ /* 0x048fe400078e0200 */
[----:B-1----:R-:W-:Y:S02]  /*05a0*/  @!P3 IMAD R8, R23, R20, R8 ;  /* 0x000000141708b224 */ /* 0x002fe400078e0208 */
[C---:B----4-:R-:W-:Y:S02]  /*05b0*/  @!P2 IMAD R0, R3.reuse, R27, R0 ;  /* 0x0000001b0300a224 */ /* 0x050fe400078e0200 */
[----:B------:R-:W-:Y:S02]  /*05c0*/  @!P2 IMAD R8, R3, R28, R8 ;  /* 0x0000001c0308a224 */ /* 0x000fe400078e0208 */
[----:B-----5:R-:W-:-:S02]  /*05d0*/  @!P4 IMAD R0, R25, R4, R0 ;  /* 0x000000041900c224 */ /* 0x020fc400078e0200 */
[----:B------:R-:W-:Y:S01]  /*05e0*/  @!P4 IMAD R8, R25, R5, R8 ;  /* 0x000000051908c224 */ /* 0x000fe200078e0208 */
[----:B------:R-:W-:Y:S06]  /*05f0*/  BRA.U UP1, `(.L_x_2) ;  /* 0xfffffffd01387547 */ /* 0x000fec000b83ffff */
[----:B------:R-:W-:-:S07]  /*0600*/  IMAD.U32 R3, RZ, RZ, UR7 ;  /* 0x00000007ff037e24 */ /* 0x000fce000f8e00ff */
.L_x_1:
[----:B------:R-:W-:-:S13]  /*0610*/  ISETP.NE.AND P1, PT, R9, RZ, PT ;  /* 0x000000ff0900720c */ /* 0x000fda0003f25270 */
[----:B------:R-:W-:Y:S05]  /*0620*/  @!P1 BRA `(.L_x_3) ;  /* 0x0000000000c89947 */ /* 0x000fea0003800000 */
[----:B------:R-:W-:Y:S01]  /*0630*/  IADD3 R16, PT, PT, R10, R3, RZ ;  /* 0x000000030a107210 */ /* 0x000fe20007ffe0ff */
[----:B------:R-:W-:Y:S01]  /*0640*/  BSSY.RECONVERGENT B0, `(.L_x_4) ;  /* 0x0000011000007945 */ /* 0x000fe20003800200 */
[----:B------:R-:W-:Y:S02]  /*0650*/  ISETP.NE.AND P2, PT, R9, 0x1, PT ;  /* 0x000000010900780c */ /* 0x000fe40003f45270 */
[----:B------:R-:W-:-:S04]  /*0660*/  ISETP.GE.AND P1, PT, R16, UR6, PT ;  /* 0x0000000610007c0c */ /* 0x000fc8000bf26270 */
[----:B------:R-:W-:-:S04]  /*0670*/  ISETP.LT.OR P1, PT, R16, RZ, P1 ;  /* 0x000000ff1000720c */ /* 0x000fc80000f21670 */
[----:B------:R-:W-:-:S13]  /*0680*/  PLOP3.LUT P1, PT, P1, P0, PT, 0xf8, 0x8f ;  /* 0x00000000008f781c */ /* 0x000fda0000f21f70 */
[----:B------:R-:W-:Y:S05]  /*0690*/  @P1 BRA `(.L_x_5) ;  /* 0x00000000002c1947 */ /* 0x000fea0003800000 */
[----:B------:R-:W0:Y:S01]  /*06a0*/  LDCU.64 UR12, c[0x0][0x380] ;  /* 0x00007000ff0c77ac */ /* 0x000e220008000a00 */
[----:B------:R-:W-:-:S05]  /*06b0*/  IMAD.IADD R2, R13, 0x1, R16 ;  /* 0x000000010d027824 */ /* 0x000fca00078e0210 */
[----:B0-----:R-:W-:-:S04]  /*06c0*/  IADD3 R4, P1, PT, R2, UR12, RZ ;  /* 0x0000000c02047c10 */ /* 0x001fc8000ff3e0ff */
[----:B------:R-:W-:Y:S02]  /*06d0*/  LEA.HI.X.SX32 R5, R2, UR13, 0x1, P1 ;  /* 0x0000000d02057c11 */ /* 0x000fe400088f0eff */
[----:B------:R-:W0:Y:S04]  /*06e0*/  LDC R2, c[0x0][0x398] ;  /* 0x0000e600ff027b82 */ /* 0x000e280000000800 */
[----:B------:R-:W2:Y:S01]  /*06f0*/  LDG.E.U8 R5, desc[UR10][R4.64] ;  /* 0x0000000a04057981 */ /* 0x000ea2000c1e1100 */
[----:B0-----:R-:W-:-:S04]  /*0700*/  IMAD R2, R2, UR8, R3 ;  /* 0x0000000802027c24 */ /* 0x001fc8000f8e0203 */
[----:B------:R-:W2:Y:S08]  /*0710*/  LDC.S8 R14, c[0x3][R2] ;  /* 0x00c00000020e7b82 */ /* 0x000eb00000000200 */
[----:B------:R-:W0:Y:S01]  /*0720*/  LDC.S8 R15, c[0x3][R2+0x9] ;  /* 0x00c00240020f7b82 */ /* 0x000e220000000200 */
[C---:B--2---:R-:W-:Y:S02]  /*0730*/  IMAD R0, R5.reuse, R14, R0 ;  /* 0x0000000e05007224 */ /* 0x044fe400078e0200 */
[----:B0-----:R-:W-:-:S07]  /*0740*/  IMAD R8, R5, R15, R8 ;  /* 0x0000000f05087224 */ /* 0x001fce00078e0208 */
.L_x_5:
[----:B------:R-:W-:Y:S05]  /*0750*/  BSYNC.RECONVERGENT B0 ;  /* 0x0000000000007941 */ /* 0x000fea0003800200 */
.L_x_4:
[----:B------:R-:W-:Y:S05]  /*0760*/  @!P2 BRA `(.L_x_3) ;  /* 0x000000000078a947 */ /* 0x000fea0003800000 */
[----:B------:R-:W0:Y:S01]  /*0770*/  LDCU.64 UR12, c[0x0][0x380] ;  /* 0x00007000ff0c77ac */ /* 0x000e220008000a00 */
[C---:B------:R-:W-:Y:S01]  /*0780*/  VIADD R2, R16.reuse, 0x1 ;  /* 0x0000000110027836 */ /* 0x040fe20000000000 */
[----:B------:R-:W-:Y:S02]  /*0790*/  IADD3 R4, PT, PT, R16, 0x2, RZ ;  /* 0x0000000210047810 */ /* 0x000fe40007ffe0ff */
[----:B------:R-:W-:Y:S02]  /*07a0*/  SHF.R.S32.HI R5, RZ, 0x1f, R13 ;  /* 0x0000001fff057819 */ /* 0x000fe4000001140d */
[----:B------:R-:W-:Y:S02]  /*07b0*/  ISETP.GE.AND P1, PT, R2, UR6, PT ;  /* 0x0000000602007c0c */ /* 0x000fe4000bf26270 */
[----:B------:R-:W-:Y:S02]  /*07c0*/  ISETP.GE.AND P2, PT, R4, UR6, PT ;  /* 0x0000000604007c0c */ /* 0x000fe4000bf46270 */
[----:B------:R-:W-:-:S02]  /*07d0*/  ISETP.LT.OR P1, PT, R2, RZ, P1 ;  /* 0x000000ff0200720c */ /* 0x000fc40000f21670 */
[----:B------:R-:W-:Y:S02]  /*07e0*/  ISETP.LT.OR P2, PT, R4, RZ, P2 ;  /* 0x000000ff0400720c */ /* 0x000fe40001741670 */
[----:B------:R-:W-:Y:S02]  /*07f0*/  PLOP3.LUT P1, PT, P1, P0, PT, 0xf8, 0x8f ;  /* 0x00000000008f781c */ /* 0x000fe40000f21f70 */
[----:B------:R-:W-:Y:S02]  /*0800*/  PLOP3.LUT P2, PT, P2, P0, PT, 0xf8, 0x8f ;  /* 0x00000000008f781c */ /* 0x000fe40001741f70 */
[----:B0-----:R-:W-:Y:S02]  /*0810*/  IADD3 R4, P0, P3, R16, UR12, R13 ;  /* 0x0000000c10047c10 */ /* 0x001fe4000fb1e00d */
[----:B------:R-:W-:Y:S02]  /*0820*/  SHF.R.S32.HI R2, RZ, 0x1f, R16 ;  /* 0x0000001fff027819 */ /* 0x000fe40000011410 */
[----:B------:R-:W-:-:S02]  /*0830*/  ISETP.EQ.OR P2, PT, R9, 0x2, P2 ;  /* 0x000000020900780c */ /* 0x000fc40001742670 */
[----:B------:R-:W-:-:S03]  /*0840*/  IADD3.X R5, PT, PT, R2, UR13, R5, P0, P3 ;  /* 0x0000000d02057c10 */ /* 0x000fc600087e6405 */
[----:B------:R-:W0:Y:S02]  /*0850*/  @!P1 LDC R2, c[0x0][0x398] ;  /* 0x0000e600ff029b82 */ /* 0x000e240000000800 */
[----:B------:R-:W2:Y:S06]  /*0860*/  @!P1 LDG.E.U8 R13, desc[UR10][R4.64+0x1] ;  /* 0x0000010a040d9981 */ /* 0x000eac000c1e1100 */
[----:B------:R-:W3:Y:S01]  /*0870*/  @!P2 LDG.E.U8 R15, desc[UR10][R4.64+0x2] ;  /* 0x0000020a040fa981 */ /* 0x000ee2000c1e1100 */
[----:B------:R-:W1:Y:S01]  /*0880*/  @!P2 LDC R14, c[0x0][0x398] ;  /* 0x0000e600ff0eab82 */ /* 0x000e620000000800 */
[----:B0-----:R-:W-:-:S04]  /*0890*/  @!P1 IMAD R2, R2, UR8, R3 ;  /* 0x0000000802029c24 */ /* 0x001fc8000f8e0203 */
[----:B------:R-:W-:Y:S02]  /*08a0*/  @!P1 VIADD R2, R2, 0x1 ;  /* 0x0000000102029836 */ /* 0x000fe40000000000 */
[----:B-1----:R-:W-:Y:S02]  /*08b0*/  @!P2 IMAD R14, R14, UR8, R3 ;  /* 0x000000080e0eac24 */ /* 0x002fe4000f8e0203 */
[----:B------:R-:W2:Y:S02]  /*08c0*/  @!P1 LDC.S8 R3, c[0x3][R2] ;  /* 0x00c0000002039b82 */ /* 0x000ea40000000200 */
[----:B------:R-:W-:-:S06]  /*08d0*/  @!P2 VIADD R16, R14, 0x2 ;  /* 0x000000020e10a836 */ /* 0x000fcc0000000000 */
[----:B------:R-:W0:Y:S08]  /*08e0*/  @!P1 LDC.S8 R14, c[0x3][R2+0x9] ;  /* 0x00c00240020e9b82 */ /* 0x000e300000000200 */
[----:B------:R-:W3:Y:S08]  /*08f0*/  @!P2 LDC.S8 R17, c[0x3][R16] ;  /* 0x00c000001011ab82 */ /* 0x000ef00000000200 */
[----:B------:R-:W1:Y:S01]  /*0900*/  @!P2 LDC.S8 R18, c[0x3][R16+0x9] ;  /* 0x00c002401012ab82 */ /* 0x000e620000000200 */
[----:B--2---:R-:W-:-:S02]  /*0910*/  @!P1 IMAD R0, R13, R3, R0 ;  /* 0x000000030d009224 */ /* 0x004fc400078e0200 */
[----:B0-----:R-:W-:Y:S02]  /*0920*/  @!P1 IMAD R8, R13, R14, R8 ;  /* 0x0000000e0d089224 */ /* 0x001fe400078e0208 */
[C---:B---3--:R-:W-:Y:S02]  /*0930*/  @!P2 IMAD R0, R15.reuse, R17, R0 ;  /* 0x000000110f00a224 */ /* 0x048fe400078e0200 */
[----:B-1----:R-:W-:-:S07]  /*0940*/  @!P2 IMAD R8, R15, R18, R8 ;  /* 0x000000120f08a224 */ /* 0x002fce00078e0208 */
.L_x_3:
[----:B------:R-:W-:Y:S05]  /*0950*/  BRA.U UP0, `(.L_x_6) ;  /* 0xfffffff900047547 */ /* 0x000fea000b83ffff */
.L_x_0:
[----:B------:R-:W-:Y:S01]  /*0960*/  VIMNMX.RELU R0, PT, PT, R0, 0xff, PT ;  /* 0x000000ff00007848 */ /* 0x000fe20003fe1100 */
[----:B------:R-:W-:Y:S01]  /*0970*/  BSSY.RECONVERGENT B0, `(.L_x_7) ;  /* 0x0000010000007945 */ /* 0x000fe20003800200 */
[----:B------:R-:W-:-:S03]  /*0980*/  VIMNMX.RELU R8, PT, PT, R8, 0xff, PT ;  /* 0x000000ff08087848 */ /* 0x000fc60003fe1100 */
[----:B------:R-:W-:-:S04]  /*0990*/  IMAD R3, R0, R0, RZ ;  /* 0x0000000000037224 */ /* 0x000fc800078e02ff */
[----:B------:R-:W-:-:S05]  /*09a0*/  IMAD R3, R8, R8, R3 ;  /* 0x0000000808037224 */ /* 0x000fca00078e0203 */
[----:B------:R-:W-:-:S04]  /*09b0*/  I2FP.F32.U32 R3, R3 ;  /* 0x0000000300037245 */ /* 0x000fc80000201000 */
[----:B------:R-:W-:Y:S01]  /*09c0*/  IADD3 R0, PT, PT, R3, -0xd000000, RZ ;  /* 0xf300000003007810 */ /* 0x000fe20007ffe0ff */
[----:B------:R0:W1:Y:S03]  /*09d0*/  MUFU.RSQ R2, R3 ;  /* 0x0000000300027308 */ /* 0x0000660000001400 */
[----:B------:R-:W-:-:S13]  /*09e0*/  ISETP.GT.U32.AND P0, PT, R0, 0x727fffff, PT ;  /* 0x727fffff0000780c */ /* 0x000fda0003f04070 */
[----:B0-----:R-:W-:Y:S05]  /*09f0*/  @!P0 BRA `(.L_x_8) ;  /* 0x00000000000c8947 */ /* 0x001fea0003800000 */
[----:B------:R-:W-:-:S07]  /*0a00*/  MOV R9, 0xa20 ;  /* 0x00000a2000097802 */ /* 0x000fce0000000f00 */
[----:B-1----:R-:W-:Y:S05]  /*0a10*/  CALL.REL.NOINC `($__internal_0_$__cuda_sm20_sqrt_rn_f32_slowpath) ;  /* 0x0000000000387944 */ /* 0x002fea0003c00000 */
[----:B------:R-:W-:Y:S05]  /*0a20*/  BRA `(.L_x_9) ;  /* 0x0000000000107947 */ /* 0x000fea0003800000 */
.L_x_8:
[----:B-1----:R-:W-:Y:S01]  /*0a30*/  FMUL.FTZ R0, R3, R2 ;  /* 0x0000000203007220 */ /* 0x002fe20000410000 */
[----:B------:R-:W-:-:S03]  /*0a40*/  FMUL.FTZ R2, R2, 0.5 ;  /* 0x3f00000002027820 */ /* 0x000fc60000410000 */
[----:B------:R-:W-:-:S04]  /*0a50*/  FFMA R3, -R0, R0, R3 ;  /* 0x0000000000037223 */ /* 0x000fc80000000103 */
[----:B------:R-:W-:-:S07]  /*0a60*/  FFMA R0, R3, R2, R0 ;  /* 0x0000000203007223 */ /* 0x000fce0000000000 */
.L_x_9:
[----:B------:R-:W-:Y:S05]  /*0a70*/  BSYNC.RECONVERGENT B0 ;  /* 0x0000000000007941 */ /* 0x000fea0003800200 */
.L_x_7:
[----:B------:R-:W0:Y:S01]  /*0a80*/  LDCU UR6, c[0x0][0x390] ;  /* 0x00007200ff0677ac */ /* 0x000e220008000800 */
[----:B------:R-:W1:Y:S01]  /*0a90*/  F2I.TRUNC.NTZ R5, R0 ;  /* 0x0000000000057305 */ /* 0x000e62000020f100 */
[----:B------:R-:W2:Y:S01]  /*0aa0*/  LDCU.64 UR4, c[0x0][0x388] ;  /* 0x00007100ff0477ac */ /* 0x000ea20008000a00 */
[----:B0-----:R-:W-:-:S05]  /*0ab0*/  IMAD R2, R6, UR6, R7 ;  /* 0x0000000606027c24 */ /* 0x001fca000f8e0207 */
[----:B--2---:R-:W-:-:S05]  /*0ac0*/  IADD3 R2, P0, PT, R2, UR4, RZ ;  /* 0x0000000402027c10 */ /* 0x004fca000ff1e0ff */
[----:B------:R-:W-:-:S05]  /*0ad0*/  IMAD.X R3, RZ, RZ, UR5, P0 ;  /* 0x00000005ff037e24 */ /* 0x000fca00080e06ff */
[----:B-1----:R-:W-:Y:S01]  /*0ae0*/  STG.E.U8 desc[UR10][R2.64], R5 ;  /* 0x0000000502007986 */ /* 0x002fe2000c10110a */
[----:B------:R-:W-:Y:S05]  /*0af0*/  EXIT ;  /* 0x000000000000794d */ /* 0x000fea0003800000 */
        .weak           $__internal_0_$__cuda_sm20_sqrt_rn_f32_slowpath
        .type           $__internal_0_$__cuda_sm20_sqrt_rn_f32_slowpath,@function
        .size           $__internal_0_$__cuda_sm20_sqrt_rn_f32_slowpath,(.L_x_13 - $__internal_0_$__cuda_sm20_sqrt_rn_f32_slowpath)
$__internal_0_$__cuda_sm20_sqrt_rn_f32_slowpath:
[----:B------:R-:W-:-:S13]  /*0b00*/  LOP3.LUT P0, RZ, R3, 0x7fffffff, RZ, 0xc0, !PT ;  /* 0x7fffffff03ff7812 */ /* 0x000fda000780c0ff */
[----:B------:R-:W-:Y:S01]  /*0b10*/  @!P0 IMAD.MOV.U32 R2, RZ, RZ, R3 ;  /* 0x000000ffff028224 */ /* 0x000fe200078e0003 */
[----:B------:R-:W-:Y:S06]  /*0b20*/  @!P0 BRA `(.L_x_10) ;  /* 0x0000000000448947 */ /* 0x000fec0003800000 */
[----:B------:R-:W-:Y:S02]  /*0b30*/  FSETP.GEU.FTZ.AND P0, PT, R3, RZ, PT ;  /* 0x000000ff0300720b */ /* 0x000fe40003f1e000 */
[----:B------:R-:W-:-:S11]  /*0b40*/  MOV R0, R3 ;  /* 0x0000000300007202 */ /* 0x000fd60000000f00 */
[----:B------:R-:W-:Y:S01]  /*0b50*/  @!P0 IMAD.MOV.U32 R2, RZ, RZ, 0x7fffffff ;  /* 0x7fffffffff028424 */ /* 0x000fe200078e00ff */
[----:B------:R-:W-:Y:S06]  /*0b60*/  @!P0 BRA `(.L_x_10) ;  /* 0x0000000000348947 */ /* 0x000fec0003800000 */
[----:B------:R-:W-:-:S13]  /*0b70*/  FSETP.GTU.FTZ.AND P0, PT, |R0|, +INF , PT ;  /* 0x7f8000000000780b */ /* 0x000fda0003f1c200 */
[----:B------:R-:W-:Y:S01]  /*0b80*/  @P0 FADD.FTZ R2, R0, 1 ;  /* 0x3f80000000020421 */ /* 0x000fe20000010000 */
[----:B------:R-:W-:Y:S06]  /*0b90*/  @P0 BRA `(.L_x_10) ;  /* 0x0000000000280947 */ /* 0x000fec0003800000 */
[----:B------:R-:W-:-:S13]  /*0ba0*/  FSETP.NEU.FTZ.AND P0, PT, |R0|, +INF , PT ;  /* 0x7f8000000000780b */ /* 0x000fda0003f1d200 */
[----:B------:R-:W-:-:S04]  /*0bb0*/  @P0 FFMA R3, R0, 1.84467440737095516160e+19, RZ ;  /* 0x5f80000000030823 */ /* 0x000fc800000000ff */
[----:B------:R-:W0:Y:S02]  /*0bc0*/  @P0 MUFU.RSQ R2, R3 ;  /* 0x0000000300020308 */ /* 0x000e240000001400 */
[----:B0-----:R-:W-:Y:S01]  /*0bd0*/  @P0 FMUL.FTZ R4, R3, R2 ;  /* 0x0000000203040220 */ /* 0x001fe20000410000 */
[----:B------:R-:W-:Y:S01]  /*0be0*/  @P0 FMUL.FTZ R8, R2, 0.5 ;  /* 0x3f00000002080820 */ /* 0x000fe20000410000 */
[----:B------:R-:W-:Y:S02]  /*0bf0*/  @!P0 IMAD.MOV.U32 R2, RZ, RZ, R0 ;  /* 0x000000ffff028224 */ /* 0x000fe400078e0000 */
[----:B------:R-:W-:-:S04]  /*0c00*/  @P0 FADD.FTZ R5, -R4, -RZ ;  /* 0x800000ff04050221 */ /* 0x000fc80000010100 */
[----:B------:R-:W-:-:S04]  /*0c10*/  @P0 FFMA R5, R4, R5, R3 ;  /* 0x0000000504050223 */ /* 0x000fc80000000003 */
[----:B------:R-:W-:-:S04]  /*0c20*/  @P0 FFMA R5, R5, R8, R4 ;  /* 0x0000000805050223 */ /* 0x000fc80000000004 */
[----:B------:R-:W-:-:S07]  /*0c30*/  @P0 FMUL.FTZ R2, R5, 2.3283064365386962891e-10 ;  /* 0x2f80000005020820 */ /* 0x000fce0000410000 */
.L_x_10:
[----:B------:R-:W-:Y:S01]  /*0c40*/  HFMA2 R3, -RZ, RZ, 0, 0 ;  /* 0x00000000ff037431 */ /* 0x000fe200000001ff */
[----:B------:R-:W-:Y:S01]  /*0c50*/  MOV R0, R2 ;  /* 0x0000000200007202 */ /* 0x000fe20000000f00 */
[----:B------:R-:W-:-:S04]  /*0c60*/  IMAD.MOV.U32 R2, RZ, RZ, R9 ;  /* 0x000000ffff027224 */ /* 0x000fc800078e0009 */
[----:B------:R-:W-:Y:S05]  /*0c70*/  RET.REL.NODEC R2 `(_Z5sobelPhS_iij) ;  /* 0xfffffff002e07950 */ /* 0x000fea0003c3ffff */
.L_x_11:
[----:B------:R-:W-:-:S00]  /*0c80*/  BRA `(.L_x_11) ;  /* 0xfffffffc00fc7947 */ /* 0x000fc0000383ffff */
[----:B------:R-:W-:-:S00]  /*0c90*/  NOP ;  /* 0x0000000000007918 */ /* 0x000fc00000000000 */
        /* <DEDUP_REMOVED lines=14> */
.L_x_13:


//--------------------- .text._Z16rgb_to_grayscalePhS_iiii --------------------------
	.section	.text._Z16rgb_to_grayscalePhS_iiii,"ax",@progbits
	.align	128
        .global         _Z16rgb_to_grayscalePhS_iiii
        .type           _Z16rgb_to_grayscalePhS_iiii,@function
        .size           _Z16rgb_to_grayscalePhS_iiii,(.L_x_15 - _Z16rgb_to_grayscalePhS_iiii)
        .other          _Z16rgb_to_grayscalePhS_iiii,@"STO_CUDA_ENTRY STV_DEFAULT"
_Z16rgb_to_grayscalePhS_iiii:
.text._Z16rgb_to_grayscalePhS_iiii:
[----:B------:R-:W-:Y:S01]  /*0000*/  LDC R1, c[0x0][0x37c] ;  /* 0x0000df00ff017b82 */ /* 0x000fe20000000800 */
[----:B------:R-:W0:Y:S07]  /*0010*/  S2R R2, SR_TID.Y ;  /* 0x0000000000027919 */ /* 0x000e2e0000002200 */
[----:B------:R-:W1:Y:S01]  /*0020*/  LDC R0, c[0x0][0x360] ;  /* 0x0000d800ff007b82 */ /* 0x000e620000000800 */
[----:B------:R-:W2:Y:S01]  /*0030*/  LDCU.64 UR6, c[0x0][0x390] ;  /* 0x00007200ff0677ac */ /* 0x000ea20008000a00 */
[----:B------:R-:W1:Y:S06]  /*0040*/  S2R R3, SR_TID.X ;  /* 0x0000000000037919 */ /* 0x000e6c0000002100 */
[----:B------:R-:W0:Y:S08]  /*0050*/  S2UR UR5, SR_CTAID.Y ;  /* 0x00000000000579c3 */ /* 0x000e300000002600 */
[----:B------:R-:W0:Y:S08]  /*0060*/  LDC R5, c[0x0][0x364] ;  /* 0x0000d900ff057b82 */ /* 0x000e300000000800 */
[----:B------:R-:W1:Y:S01]  /*0070*/  S2UR UR4, SR_CTAID.X ;  /* 0x00000000000479c3 */ /* 0x000e620000002500 */
[----:B0-----:R-:W-:-:S05]  /*0080*/  IMAD R5, R5, UR5, R2 ;  /* 0x0000000505057c24 */ /* 0x001fca000f8e0202 */
[----:B--2---:R-:W-:Y:S01]  /*0090*/  ISETP.GE.AND P0, PT, R5, UR7, PT ;  /* 0x0000000705007c0c */ /* 0x004fe2000bf06270 */
[----:B-1----:R-:W-:-:S05]  /*00a0*/  IMAD R0, R0, UR4, R3 ;  /* 0x0000000400007c24 */ /* 0x002fca000f8e0203 */
[----:B------:R-:W-:-:S13]  /*00b0*/  ISETP.GE.OR P0, PT, R0, UR6, P0 ;  /* 0x0000000600007c0c */ /* 0x000fda0008706670 */
[----:B------:R-:W-:Y:S05]  /*00c0*/  @P0 EXIT ;  /* 0x000000000000094d */ /* 0x000fea0003800000 */
[----:B------:R-:W0:Y:S01]  /*00d0*/  LDCU.64 UR6, c[0x0][0x398] ;  /* 0x00007300ff0677ac */ /* 0x000e220008000a00 */
[----:B------:R-:W1:Y:S01]  /*00e0*/  LDCU.128 UR8, c[0x0][0x380] ;  /* 0x00007000ff0877ac */ /* 0x000e620008000c00 */
[----:B------:R-:W2:Y:S01]  /*00f0*/  LDCU.64 UR4, c[0x0][0x358] ;  /* 0x00006b00ff0477ac */ /* 0x000ea20008000a00 */
[----:B0-----:R-:W-:-:S04]  /*0100*/  IMAD R3, R5, UR6, RZ ;  /* 0x0000000605037c24 */ /* 0x001fc8000f8e02ff */
[----:B------:R-:W-:-:S05]  /*0110*/  IMAD R3, R0, 0x3, R3 ;  /* 0x0000000300037824 */ /* 0x000fca00078e0203 */
[----:B-1----:R-:W-:-:S04]  /*0120*/  IADD3 R2, P0, PT, R3, UR8, RZ ;  /* 0x0000000803027c10 */ /* 0x002fc8000ff1e0ff */
[----:B------:R-:W-:-:S05]  /*0130*/  LEA.HI.X.SX32 R3, R3, UR9, 0x1, P0 ;  /* 0x0000000903037c11 */ /* 0x000fca00080f0eff */
[----:B--2---:R-:W2:Y:S04]  /*0140*/  LDG.E.U8 R7, desc[UR4][R2.64+0x2] ;  /* 0x0000020402077981 */ /* 0x004ea8000c1e1100 */
[----:B------:R-:W3:Y:S04]  /*0150*/  LDG.E.U8 R6, desc[UR4][R2.64+0x1] ;  /* 0x0000010402067981 */ /* 0x000ee8000c1e1100 */
[----:B------:R-:W4:Y:S01]  /*0160*/  LDG.E.U8 R4, desc[UR4][R2.64] ;  /* 0x0000000402047981 */ /* 0x000f22000c1e1100 */
[----:B------:R-:W-:Y:S01]  /*0170*/  IMAD R0, R5, UR7, R0 ;  /* 0x0000000705007c24 */ /* 0x000fe2000f8e0200 */
[----:B--2---:R-:W-:-:S02]  /*0180*/  I2FP.F32.U32 R7, R7 ;  /* 0x0000000700077245 */ /* 0x004fc40000201000 */
[----:B---3--:R-:W-:-:S03]  /*0190*/  I2FP.F32.U32 R6, R6 ;  /* 0x0000000600067245 */ /* 0x008fc60000201000 */
[----:B------:R-:W-:Y:S01]  /*01a0*/  FMUL R7, R7, 0.29899999499320983887 ;  /* 0x3e99168707077820 */ /* 0x000fe20000400000 */
[----:B----4-:R-:W-:-:S03]  /*01b0*/  I2FP.F32.U32 R9, R4 ;  /* 0x0000000400097245 */ /* 0x010fc60000201000 */
[----:B------:R-:W-:Y:S01]  /*01c0*/  FFMA R6, R6, 0.58700001239776611328, R7 ;  /* 0x3f1645a206067823 */ /* 0x000fe20000000007 */
[----:B------:R-:W-:-:S03]  /*01d0*/  IADD3 R4, P0, PT, R0, UR10, RZ ;  /* 0x0000000a00047c10 */ /* 0x000fc6000ff1e0ff */
[----:B------:R-:W-:Y:S01]  /*01e0*/  FFMA R6, R9, 0.11400000005960464478, R6 ;  /* 0x3de978d509067823 */ /* 0x000fe20000000006 */
[----:B------:R-:W-:-:S03]  /*01f0*/  LEA.HI.X.SX32 R5, R0, UR11, 0x1, P0 ;  /* 0x0000000b00057c11 */ /* 0x000fc600080f0eff */
[----:B------:R-:W0:Y:S02]  /*0200*/  F2I.U32.TRUNC.NTZ R7, R6 ;  /* 0x0000000600077305 */ /* 0x000e24000020f000 */
[----:B0-----:R-:W-:Y:S01]  /*0210*/  STG.E.U8 desc[UR4][R4.64], R7 ;  /* 0x0000000704007986 */ /* 0x001fe2000c101104 */
[----:B------:R-:W-:Y:S05]  /*0220*/  EXIT ;  /* 0x000000000000794d */ /* 0x000fea0003800000 */
.L_x_12:
        /* <DEDUP_REMOVED lines=13> */
.L_x_15:


//--------------------- .nv.shared.reserved.0     --------------------------
	.section	.nv.shared.reserved.0,"aw",@nobits
	.weak		__nv_reservedSMEM_offset_0_alias
	.size		__nv_reservedSMEM_offset_0_alias, 0, 64
	.other		__nv_reservedSMEM_offset_0_alias,@"STO_CUDA_RESERVED_SHARED STV_DEFAULT"
__nv_reservedSMEM_offset_0_alias:
	.zero		0
	.zero		64


//--------------------- .nv.constant0._Z5sobelPhS_iij --------------------------
	.section	.nv.constant0._Z5sobelPhS_iij,"a",@progbits
	.sectionflags	@""
	.align	4
.nv.constant0._Z5sobelPhS_iij:
	.zero		924


//--------------------- .nv.constant0._Z16rgb_to_grayscalePhS_iiii --------------------------
	.section	.nv.constant0._Z16rgb_to_grayscalePhS_iiii,"a",@progbits
	.sectionflags	@""
	.align	4
.nv.constant0._Z16rgb_to_grayscalePhS_iiii:
	.zero		928


//--------------------- SYMBOLS --------------------------

	.type		.nv.reservedSmem.offset0,@object
	.size		.nv.reservedSmem.offset0,0x4
